	.headerflags	@"EF_CUDA_TEXMODE_UNIFIED EF_CUDA_64BIT_ADDRESS EF_CUDA_ACCELERATORS EF_CUDA_SM90 EF_CUDA_VIRTUAL_SM(EF_CUDA_SM90)"
	.elftype	@"ET_EXEC"


//--------------------- .nv.info                  --------------------------
	.section	.nv.info,"",@"SHT_CUDA_INFO"
	.align	4


	//----- nvinfo : EIATTR_REGCOUNT
	.align		4
        /*0000*/ 	.byte	0x04, 0x2f
        /*0002*/ 	.short	(.L_1 - .L_0)
	.align		4
.L_0:
        /*0004*/ 	.word	index@(triton_poi_fused_convolution_hardtanh_hardtanh_backward_0)
        /*0008*/ 	.word	0x00000010


	//----- nvinfo : EIATTR_MIN_STACK_SIZE
	.align		4
.L_1:
        /*000c*/ 	.byte	0x04, 0x12
        /*000e*/ 	.short	(.L_3 - .L_2)
	.align		4
.L_2:
        /*0010*/ 	.word	index@(triton_poi_fused_convolution_hardtanh_hardtanh_backward_0)
        /*0014*/ 	.word	0x00000000


	//----- nvinfo : EIATTR_FRAME_SIZE
	.align		4
.L_3:
        /*0018*/ 	.byte	0x04, 0x11
        /*001a*/ 	.short	(.L_5 - .L_4)
	.align		4
.L_4:
        /*001c*/ 	.word	index@(triton_poi_fused_convolution_hardtanh_hardtanh_backward_0)
        /*0020*/ 	.word	0x00000000


	//----- nvinfo : EIATTR_MIN_STACK_SIZE
	.align		4
.L_5:
        /*0024*/ 	.byte	0x04, 0x12
        /*0026*/ 	.short	(.L_7 - .L_6)
	.align		4
.L_6:
        /*0028*/ 	.word	index@(triton_poi_fused_convolution_hardtanh_hardtanh_backward_0)
        /*002c*/ 	.word	0x00000000
.L_7:


//--------------------- .nv.info.triton_poi_fused_convolution_hardtanh_hardtanh_backward_0 --------------------------
	.section	.nv.info.triton_poi_fused_convolution_hardtanh_hardtanh_backward_0,"",@"SHT_CUDA_INFO"
	.sectionflags	@""
	.align	4


	//----- nvinfo : EIATTR_CUDA_API_VERSION
	.align		4
        /*0000*/ 	.byte	0x04, 0x37
        /*0002*/ 	.short	(.L_9 - .L_8)
.L_8:
        /*0004*/ 	.word	0x0000007c


	//----- nvinfo : EIATTR_KPARAM_INFO
	.align		4
.L_9:
        /*0008*/ 	.byte	0x04, 0x17
        /*000a*/ 	.short	(.L_11 - .L_10)
.L_10:
        /*000c*/ 	.word	0x00000000
        /*0010*/ 	.short	0x0004
        /*0012*/ 	.short	0x0020
        /*0014*/ 	.byte	0x00, 0xf0, 0x11, 0x00


	//----- nvinfo : EIATTR_KPARAM_INFO
	.align		4
.L_11:
        /*0018*/ 	.byte	0x04, 0x17
        /*001a*/ 	.short	(.L_13 - .L_12)
.L_12:
        /*001c*/ 	.word	0x00000000
        /*0020*/ 	.short	0x0003
        /*0022*/ 	.short	0x0018
        /*0024*/ 	.byte	0x00, 0xf4, 0x21, 0x00


	//----- nvinfo : EIATTR_KPARAM_INFO
	.align		4
.L_13:
        /*0028*/ 	.byte	0x04, 0x17
        /*002a*/ 	.short	(.L_15 - .L_14)
.L_14:
        /*002c*/ 	.word	0x00000000
        /*0030*/ 	.short	0x0002
        /*0032*/ 	.short	0x0010
        /*0034*/ 	.byte	0x00, 0xf4, 0x21, 0x00


	//----- nvinfo : EIATTR_KPARAM_INFO
	.align		4
.L_15:
        /*0038*/ 	.byte	0x04, 0x17
        /*003a*/ 	.short	(.L_17 - .L_16)
.L_16:
        /*003c*/ 	.word	0x00000000
        /*0040*/ 	.short	0x0001
        /*0042*/ 	.short	0x0008
        /*0044*/ 	.byte	0x00, 0xf4, 0x21, 0x00


	//----- nvinfo : EIATTR_KPARAM_INFO
	.align		4
.L_17:
        /*0048*/ 	.byte	0x04, 0x17
        /*004a*/ 	.short	(.L_19 - .L_18)
.L_18:
        /*004c*/ 	.word	0x00000000
        /*0050*/ 	.short	0x0000
        /*0052*/ 	.short	0x0000
        /*0054*/ 	.byte	0x00, 0xf4, 0x21, 0x00


	//----- nvinfo : EIATTR_SPARSE_MMA_MASK
	.align		4
.L_19:
        /*0058*/ 	.byte	0x03, 0x50
        /*005a*/ 	.short	0x0000


	//----- nvinfo : EIATTR_MAXREG_COUNT
	.align		4
        /*005c*/ 	.byte	0x03, 0x1b
        /*005e*/ 	.short	0x00ff


	//----- nvinfo : EIATTR_EXIT_INSTR_OFFSETS
	.align		4
        /*0060*/ 	.byte	0x04, 0x1c
        /*0062*/ 	.short	(.L_21 - .L_20)


	//   ....[0]....
.L_20:
        /*0064*/ 	.word	0x00000250


	//   ....[1]....
        /*0068*/ 	.word	0x00000270


	//----- nvinfo : EIATTR_REQNTID
	.align		4
.L_21:
        /*006c*/ 	.byte	0x04, 0x10
        /*006e*/ 	.short	(.L_23 - .L_22)
.L_22:
        /*0070*/ 	.word	0x00000020
        /*0074*/ 	.word	0x00000001
        /*0078*/ 	.word	0x00000001


	//----- nvinfo : EIATTR_CBANK_PARAM_SIZE
	.align		4
.L_23:
        /*007c*/ 	.byte	0x03, 0x19
        /*007e*/ 	.short	0x0024


	//----- nvinfo : EIATTR_PARAM_CBANK
	.align		4
        /*0080*/ 	.byte	0x04, 0x0a
        /*0082*/ 	.short	(.L_25 - .L_24)
	.align		4
.L_24:
        /*0084*/ 	.word	index@(.nv.constant0.triton_poi_fused_convolution_hardtanh_hardtanh_backward_0)
        /*0088*/ 	.short	0x0210
        /*008a*/ 	.short	0x0024


	//----- nvinfo : EIATTR_SW_WAR
	.align		4
.L_25:
        /*008c*/ 	.byte	0x04, 0x36
        /*008e*/ 	.short	(.L_27 - .L_26)
.L_26:
        /*0090*/ 	.word	0x00000008
.L_27:


//--------------------- .nv.callgraph             --------------------------
	.section	.nv.callgraph,"",@"SHT_CUDA_CALLGRAPH"
	.align	4
	.sectionentsize	8
	.align		4
        /*0000*/ 	.word	0x00000000
	.align		4
        /*0004*/ 	.word	0xffffffff
	.align		4
        /*0008*/ 	.word	0x00000000
	.align		4
        /*000c*/ 	.word	0xfffffffe
	.align		4
        /*0010*/ 	.word	0x00000000
	.align		4
        /*0014*/ 	.word	0xfffffffd
	.align		4
        /*0018*/ 	.word	0x00000000
	.align		4
        /*001c*/ 	.word	0xfffffffc


//--------------------- .text.triton_poi_fused_convolution_hardtanh_hardtanh_backward_0 --------------------------
	.section	.text.triton_poi_fused_convolution_hardtanh_hardtanh_backward_0,"ax",@progbits
	.align	128
        .global         triton_poi_fused_convolution_hardtanh_hardtanh_backward_0
        .type           triton_poi_fused_convolution_hardtanh_hardtanh_backward_0,@function
        .size           triton_poi_fused_convolution_hardtanh_hardtanh_backward_0,(.L_x_1 - triton_poi_fused_convolution_hardtanh_hardtanh_backward_0)
        .other          triton_poi_fused_convolution_hardtanh_hardtanh_backward_0,@"STO_CUDA_ENTRY STV_DEFAULT"
triton_poi_fused_convolution_hardtanh_hardtanh_backward_0:
.text.triton_poi_fused_convolution_hardtanh_hardtanh_backward_0:
[----:B------:R-:W0:Y:S02]  /*0000*/  LDC R1, c[0x0][0x28] ;  /* 0x00000a00ff017b82 */ /* 0x000e240000000800 */
[----:B------:R-:W1:Y:S01]  /*0010*/  S2R R0, SR_TID.X ;  /* 0x0000000000007919 */ /* 0x000e620000002100 */
[----:B------:R-:W2:Y:S01]  /*0020*/  LDC.64 R2, c[0x0][0x210] ;  /* 0x00008400ff027b82 */ /* 0x000ea20000000a00 */
[----:B------:R-:W-:Y:S01]  /*0030*/  CS2R R10, SRZ ;  /* 0x00000000000a7805 */ /* 0x000fe2000001ff00 */
[----:B------:R-:W-:Y:S01]  /*0040*/  ULDC.64 UR4, c[0x0][0x208] ;  /* 0x0000820000047ab9 */ /* 0x000fe20000000a00 */
[----:B------:R-:W3:Y:S01]  /*0050*/  S2R R9, SR_CTAID.X ;  /* 0x0000000000097919 */ /* 0x000ee20000002500 */
[----:B------:R-:W-:-:S04]  /*0060*/  ULDC.64 UR6, c[0x0][0x228] ;  /* 0x00008a0000067ab9 */ /* 0x000fc80000000a00 */
[----:B------:R-:W4:Y:S08]  /*0070*/  LDC.64 R4, c[0x0][0x218] ;  /* 0x00008600ff047b82 */ /* 0x000f300000000a00 */
[----:B------:R-:W5:Y:S01]  /*0080*/  LDC.64 R6, c[0x0][0x220] ;  /* 0x00008800ff067b82 */ /* 0x000f620000000a00 */
[----:B-1----:R-:W-:Y:S01]  /*0090*/  IMAD.SHL.U32 R0, R0, 0x2, RZ ;  /* 0x0000000200007824 */ /* 0x002fe200078e00ff */
[----:B----4-:R-:W4:Y:S04]  /*00a0*/  LDG.E R4, desc[UR4][R4.64] ;  /* 0x0000000404047981 */ /* 0x010f28000c1e1900 */
[----:B------:R-:W-:-:S05]  /*00b0*/  LOP3.LUT R0, R0, 0x3e, RZ, 0xc0, !PT ;  /* 0x0000003e00007812 */ /* 0x000fca00078ec0ff */
[----:B---3--:R-:W-:-:S04]  /*00c0*/  IMAD R9, R9, 0x40, R0 ;  /* 0x0000004009097824 */ /* 0x008fc800078e0200 */
[C---:B--2---:R-:W-:Y:S01]  /*00d0*/  IMAD.WIDE R2, R9.reuse, 0x4, R2 ;  /* 0x0000000409027825 */ /* 0x044fe200078e0202 */
[----:B------:R-:W-:-:S13]  /*00e0*/  ISETP.GE.AND P2, PT, R9, 0x40, PT ;  /* 0x000000400900780c */ /* 0x000fda0003f46270 */
[----:B------:R5:W4:Y:S02]  /*00f0*/  @!P2 LDG.E.64 R10, desc[UR4][R2.64] ;  /* 0x00000004020aa981 */ /* 0x000b24000c1e1b00 */
[----:B-----5:R-:W-:-:S04]  /*0100*/  IMAD.WIDE R2, R9, 0x4, R6 ;  /* 0x0000000409027825 */ /* 0x020fc800078e0206 */
[C---:B----4-:R-:W-:Y:S01]  /*0110*/  FADD R10, R4.reuse, R10 ;  /* 0x0000000a040a7221 */ /* 0x050fe20000000000 */
[----:B------:R-:W-:-:S04]  /*0120*/  FADD R11, R4, R11 ;  /* 0x0000000b040b7221 */ /* 0x000fc80000000000 */
[C---:B------:R-:W-:Y:S02]  /*0130*/  FSETP.GTU.AND P0, PT, R10.reuse, RZ, PT ;  /* 0x000000ff0a00720b */ /* 0x040fe40003f0c000 */
[C---:B------:R-:W-:Y:S02]  /*0140*/  FSETP.GTU.AND P1, PT, R11.reuse, RZ, PT ;  /* 0x000000ff0b00720b */ /* 0x040fe40003f2c000 */
[----:B------:R-:W-:Y:S02]  /*0150*/  FSEL R12, R10, RZ, P0 ;  /* 0x000000ff0a0c7208 */ /* 0x000fe40000000000 */
[----:B------:R-:W-:Y:S02]  /*0160*/  FSEL R13, R11, RZ, P1 ;  /* 0x000000ff0b0d7208 */ /* 0x000fe40000800000 */
[----:B------:R-:W-:Y:S02]  /*0170*/  FSETP.GEU.AND P4, PT, R12, 6, PT ;  /* 0x40c000000c00780b */ /* 0x000fe40003f8e000 */
[----:B------:R-:W-:-:S02]  /*0180*/  FSETP.GEU.AND P3, PT, R13, 6, PT ;  /* 0x40c000000d00780b */ /* 0x000fc40003f6e000 */
[----:B------:R-:W-:Y:S02]  /*0190*/  FSETP.GE.OR P0, PT, R10, 6, !P0 ;  /* 0x40c000000a00780b */ /* 0x000fe40004706400 */
[----:B------:R-:W-:Y:S02]  /*01a0*/  FSETP.GE.OR P1, PT, R11, 6, !P1 ;  /* 0x40c000000b00780b */ /* 0x000fe40004f26400 */
[----:B------:R-:W-:Y:S02]  /*01b0*/  SEL R0, RZ, 0x1, !P0 ;  /* 0x00000001ff007807 */ /* 0x000fe40004000000 */
[----:B------:R-:W-:Y:S02]  /*01c0*/  FSETP.NAN.AND P6, PT, R12, R12, PT ;  /* 0x0000000c0c00720b */ /* 0x000fe40003fc8000 */
[----:B------:R-:W-:Y:S02]  /*01d0*/  FSETP.NAN.AND P0, PT, R13, R13, PT ;  /* 0x0000000d0d00720b */ /* 0x000fe40003f08000 */
[----:B------:R-:W-:-:S02]  /*01e0*/  SEL R5, RZ, 0x100, !P1 ;  /* 0x00000100ff057807 */ /* 0x000fc40004800000 */
[----:B------:R-:W-:Y:S02]  /*01f0*/  @P4 SEL R12, R12, 0x40c00000, P6 ;  /* 0x40c000000c0c4807 */ /* 0x000fe40003000000 */
[----:B------:R-:W-:Y:S02]  /*0200*/  @P3 SEL R13, R13, 0x40c00000, P0 ;  /* 0x40c000000d0d3807 */ /* 0x000fe40000000000 */
[----:B------:R-:W-:Y:S01]  /*0210*/  IADD3 R4, P5, R9, UR6, RZ ;  /* 0x0000000609047c10 */ /* 0x000fe2000ffbe0ff */
[----:B------:R-:W-:Y:S02]  /*0220*/  IMAD.IADD R7, R0, 0x1, R5 ;  /* 0x0000000100077824 */ /* 0x000fe400078e0205 */
[----:B------:R1:W-:Y:S01]  /*0230*/  @!P2 STG.E.64 desc[UR4][R2.64], R12 ;  /* 0x0000000c0200a986 */ /* 0x0003e2000c101b04 */
[----:B------:R-:W-:Y:S01]  /*0240*/  LEA.HI.X.SX32 R5, R9, UR7, 0x1, P5 ;  /* 0x0000000709057c11 */ /* 0x000fe2000a8f0eff */
[----:B------:R-:W-:Y:S08]  /*0250*/  @P2 EXIT ;  /* 0x000000000000294d */ /* 0x000ff00003800000 */
[----:B------:R-:W-:Y:S01]  /*0260*/  STG.E.U16 desc[UR4][R4.64], R7 ;  /* 0x0000000704007986 */ /* 0x000fe2000c101504 */
[----:B------:R-:W-:Y:S05]  /*0270*/  EXIT ;  /* 0x000000000000794d */ /* 0x000fea0003800000 */
.L_x_0:
[----:B------:R-:W-:-:S00]  /*0280*/  BRA `(.L_x_0) ;  /* 0xfffffffc00fc7947 */ /* 0x000fc0000383ffff */
[----:B------:R-:W-:-:S00]  /*0290*/  NOP ;  /* 0x0000000000007918 */ /* 0x000fc00000000000 */
        /* <DEDUP_REMOVED lines=14> */
.L_x_1:


//--------------------- .nv.constant0.triton_poi_fused_convolution_hardtanh_hardtanh_backward_0 --------------------------
	.section	.nv.constant0.triton_poi_fused_convolution_hardtanh_hardtanh_backward_0,"a",@progbits
	.sectionflags	@""
	.align	4
.nv.constant0.triton_poi_fused_convolution_hardtanh_hardtanh_backward_0:
	.zero		564
